//
// Generated by NVIDIA NVVM Compiler
//
// Compiler Build ID: CL-36424714
// Cuda compilation tools, release 13.0, V13.0.88
// Based on NVVM 20.0.0
//

.version 9.0
.target sm_100
.address_size 64

	// .globl	_Z26colortoGrayscaleConversionPhS_ii

.visible .entry _Z26colortoGrayscaleConversionPhS_ii(
	.param .u64 .ptr .align 1 _Z26colortoGrayscaleConversionPhS_ii_param_0,
	.param .u64 .ptr .align 1 _Z26colortoGrayscaleConversionPhS_ii_param_1,
	.param .u32 _Z26colortoGrayscaleConversionPhS_ii_param_2,
	.param .u32 _Z26colortoGrayscaleConversionPhS_ii_param_3
)
{
	.reg .pred 	%p<4>;
	.reg .b16 	%rs<4>;
	.reg .b32 	%r<16>;
	.reg .b32 	%f<7>;
	.reg .b64 	%rd<9>;

	ld.param.u64 	%rd1, [_Z26colortoGrayscaleConversionPhS_ii_param_0];
	ld.param.u64 	%rd2, [_Z26colortoGrayscaleConversionPhS_ii_param_1];
	ld.param.u32 	%r3, [_Z26colortoGrayscaleConversionPhS_ii_param_2];
	ld.param.u32 	%r4, [_Z26colortoGrayscaleConversionPhS_ii_param_3];
	mov.u32 	%r6, %ctaid.x;
	mov.u32 	%r7, %ntid.x;
	mov.u32 	%r8, %tid.x;
	mad.lo.s32 	%r1, %r6, %r7, %r8;
	mov.u32 	%r9, %ctaid.y;
	mov.u32 	%r10, %ntid.y;
	mov.u32 	%r11, %tid.y;
	mad.lo.s32 	%r12, %r9, %r10, %r11;
	setp.ge.s32 	%p1, %r1, %r3;
	setp.ge.s32 	%p2, %r12, %r4;
	or.pred  	%p3, %p1, %p2;
	@%p3 bra 	$L__BB0_2;
	cvta.to.global.u64 	%rd3, %rd2;
	cvta.to.global.u64 	%rd4, %rd1;
	mad.lo.s32 	%r13, %r3, %r12, %r1;
	mul.lo.s32 	%r14, %r13, 3;
	cvt.s64.s32 	%rd5, %r14;
	add.s64 	%rd6, %rd3, %rd5;
	ld.global.u8 	%rs1, [%rd6];
	ld.global.u8 	%rs2, [%rd6+1];
	ld.global.u8 	%rs3, [%rd6+2];
	cvt.rn.f32.u16 	%f1, %rs1;
	cvt.rn.f32.u16 	%f2, %rs2;
	mul.f32 	%f3, %f2, 0f3F35C28F;
	fma.rn.f32 	%f4, %f1, 0f3E570A3D, %f3;
	cvt.rn.f32.u16 	%f5, %rs3;
	fma.rn.f32 	%f6, %f5, 0f3D8F5C29, %f4;
	cvt.rzi.u32.f32 	%r15, %f6;
	cvt.s64.s32 	%rd7, %r13;
	add.s64 	%rd8, %rd4, %rd7;
	st.global.u8 	[%rd8], %r15;
$L__BB0_2:
	ret;

}


// ===== COMPILED SASS (sm_100) =====

	.target	sm_100

	.elftype	@"ET_EXEC"


//--------------------- .note.nv.tkinfo           --------------------------
	.section	.note.nv.tkinfo,"",@"SHT_NOTE"
	.sectionflags	@"SHF_NOTE_NV_TKINFO"
	.tkinfo
        /*0018*/ 	.word	0x00000002
        /*0030*/ 	.string	""
        /*0030*/ 	.string	"ptxas"
        /*0030*/ 	.string	"Cuda compilation tools, release 13.0, V13.0.88"
        /*0030*/ 	.string	"Build cuda_13.0.r13.0/compiler.36424714_0"
        /*0030*/ 	.string	"-arch sm_100 -m 64 "



//--------------------- .note.nv.cuinfo           --------------------------
	.section	.note.nv.cuinfo,"",@"SHT_NOTE"
	.sectionflags	@"SHF_NOTE_NV_CUINFO"
        /*0018*/ 	.short	0x0002
        /*001a*/ 	.short	0x0064
        /*001c*/ 	.short	0x0082
	.zero		2


//--------------------- .nv.info                  --------------------------
	.section	.nv.info,"",@"SHT_CUDA_INFO"
	.align	4


	//----- nvinfo : EIATTR_REGCOUNT
	.align		4
        /*0000*/ 	.byte	0x04, 0x2f
        /*0002*/ 	.short	(.L_1 - .L_0)
	.align		4
.L_0:
        /*0004*/ 	.word	index@(_Z26colortoGrayscaleConversionPhS_ii)
        /*0008*/ 	.word	0x0000000a


	//----- nvinfo : EIATTR_FRAME_SIZE
	.align		4
.L_1:
        /*000c*/ 	.byte	0x04, 0x11
        /*000e*/ 	.short	(.L_3 - .L_2)
	.align		4
.L_2:
        /*0010*/ 	.word	index@(_Z26colortoGrayscaleConversionPhS_ii)
        /*0014*/ 	.word	0x00000000


	//----- nvinfo : EIATTR_MIN_STACK_SIZE
	.align		4
.L_3:
        /*0018*/ 	.byte	0x04, 0x12
        /*001a*/ 	.short	(.L_5 - .L_4)
	.align		4
.L_4:
        /*001c*/ 	.word	index@(_Z26colortoGrayscaleConversionPhS_ii)
        /*0020*/ 	.word	0x00000000
.L_5:


//--------------------- .nv.compat                --------------------------
	.section	.nv.compat,"",@"SHT_CUDA_COMPAT_INFO"
	.align	4
        /*0000*/ 	.byte	0x02, 0x09, 0x00, 0x00, 0x02, 0x02, 0x01, 0x00, 0x02, 0x05, 0x05, 0x00, 0x03, 0x07, 0x01, 0x01
        /*0010*/ 	.byte	0x02, 0x03, 0x00, 0x00, 0x02, 0x06, 0x01, 0x00, 0x04, 0x0b, 0x08, 0x00, 0x09, 0x00, 0x00, 0x00
        /*0020*/ 	.byte	0x00, 0x00, 0x00, 0x00


//--------------------- .nv.info._Z26colortoGrayscaleConversionPhS_ii --------------------------
	.section	.nv.info._Z26colortoGrayscaleConversionPhS_ii,"",@"SHT_CUDA_INFO"
	.sectionflags	@""
	.align	4


	//----- nvinfo : EIATTR_CUDA_API_VERSION
	.align		4
        /*0000*/ 	.byte	0x04, 0x37
        /*0002*/ 	.short	(.L_7 - .L_6)
.L_6:
        /*0004*/ 	.word	0x00000082


	//----- nvinfo : EIATTR_KPARAM_INFO
	.align		4
.L_7:
        /*0008*/ 	.byte	0x04, 0x17
        /*000a*/ 	.short	(.L_9 - .L_8)
.L_8:
        /*000c*/ 	.word	0x00000000
        /*0010*/ 	.short	0x0003
        /*0012*/ 	.short	0x0014
        /*0014*/ 	.byte	0x00, 0xf0, 0x11, 0x00


	//----- nvinfo : EIATTR_KPARAM_INFO
	.align		4
.L_9:
        /*0018*/ 	.byte	0x04, 0x17
        /*001a*/ 	.short	(.L_11 - .L_10)
.L_10:
        /*001c*/ 	.word	0x00000000
        /*0020*/ 	.short	0x0002
        /*0022*/ 	.short	0x0010
        /*0024*/ 	.byte	0x00, 0xf0, 0x11, 0x00


	//----- nvinfo : EIATTR_KPARAM_INFO
	.align		4
.L_11:
        /*0028*/ 	.byte	0x04, 0x17
        /*002a*/ 	.short	(.L_13 - .L_12)
.L_12:
        /*002c*/ 	.word	0x00000000
        /*0030*/ 	.short	0x0001
        /*0032*/ 	.short	0x0008
        /*0034*/ 	.byte	0x00, 0xf5, 0x21, 0x00


	//----- nvinfo : EIATTR_KPARAM_INFO
	.align		4
.L_13:
        /*0038*/ 	.byte	0x04, 0x17
        /*003a*/ 	.short	(.L_15 - .L_14)
.L_14:
        /*003c*/ 	.word	0x00000000
        /*0040*/ 	.short	0x0000
        /*0042*/ 	.short	0x0000
        /*0044*/ 	.byte	0x00, 0xf5, 0x21, 0x00


	//----- nvinfo : EIATTR_SPARSE_MMA_MASK
	.align		4
.L_15:
        /*0048*/ 	.byte	0x03, 0x50
        /*004a*/ 	.short	0x0000


	//----- nvinfo : EIATTR_MAXREG_COUNT
	.align		4
        /*004c*/ 	.byte	0x03, 0x1b
        /*004e*/ 	.short	0x00ff


	//----- nvinfo : EIATTR_MERCURY_ISA_VERSION
	.align		4
        /*0050*/ 	.byte	0x03, 0x5f
        /*0052*/ 	.short	0x0101


	//----- nvinfo : EIATTR_VRC_CTA_INIT_COUNT
	.align		4
        /*0054*/ 	.byte	0x02, 0x4a
	.zero		1
	.zero		1


	//----- nvinfo : EIATTR_EXIT_INSTR_OFFSETS
	.align		4
        /*0058*/ 	.byte	0x04, 0x1c
        /*005a*/ 	.short	(.L_17 - .L_16)


	//   ....[0]....
.L_16:
        /*005c*/ 	.word	0x000000c0


	//   ....[1]....
        /*0060*/ 	.word	0x00000200


	//----- nvinfo : EIATTR_CBANK_PARAM_SIZE
	.align		4
.L_17:
        /*0064*/ 	.byte	0x03, 0x19
        /*0066*/ 	.short	0x0018


	//----- nvinfo : EIATTR_PARAM_CBANK
	.align		4
        /*0068*/ 	.byte	0x04, 0x0a
        /*006a*/ 	.short	(.L_19 - .L_18)
	.align		4
.L_18:
        /*006c*/ 	.word	index@(.nv.constant0._Z26colortoGrayscaleConversionPhS_ii)
        /*0070*/ 	.short	0x0380
        /*0072*/ 	.short	0x0018


	//----- nvinfo : EIATTR_SW_WAR
	.align		4
.L_19:
        /*0074*/ 	.byte	0x04, 0x36
        /*0076*/ 	.short	(.L_21 - .L_20)
.L_20:
        /*0078*/ 	.word	0x00000008
.L_21:


//--------------------- .nv.callgraph             --------------------------
	.section	.nv.callgraph,"",@"SHT_CUDA_CALLGRAPH"
	.align	4
	.sectionentsize	8
	.align		4
        /*0000*/ 	.word	0x00000000
	.align		4
        /*0004*/ 	.word	0xffffffff
	.align		4
        /*0008*/ 	.word	0x00000000
	.align		4
        /*000c*/ 	.word	0xfffffffe
	.align		4
        /*0010*/ 	.word	0x00000000
	.align		4
        /*0014*/ 	.word	0xfffffffd
	.align		4
        /*0018*/ 	.word	0x00000000
	.align		4
        /*001c*/ 	.word	0xfffffffc


//--------------------- .text._Z26colortoGrayscaleConversionPhS_ii --------------------------
	.section	.text._Z26colortoGrayscaleConversionPhS_ii,"ax",@progbits
	.align	128
        .global         _Z26colortoGrayscaleConversionPhS_ii
        .type           _Z26colortoGrayscaleConversionPhS_ii,@function
        .size           _Z26colortoGrayscaleConversionPhS_ii,(.L_x_1 - _Z26colortoGrayscaleConversionPhS_ii)
        .other          _Z26colortoGrayscaleConversionPhS_ii,@"STO_CUDA_ENTRY STV_DEFAULT"
_Z26colortoGrayscaleConversionPhS_ii:
.text._Z26colortoGrayscaleConversionPhS_ii:
[----:B------:R-:W-:Y:S01]  /*0000*/  LDC R1, c[0x0][0x37c] ;  /* 0x0000df00ff017b82 */ /* 0x000fe20000000800 */
[----:B------:R-:W0:Y:S07]  /*0010*/  S2R R2, SR_TID.Y ;  /* 0x0000000000027919 */ /* 0x000e2e0000002200 */
[----:B------:R-:W1:Y:S01]  /*0020*/  LDC R0, c[0x0][0x360] ;  /* 0x0000d800ff007b82 */ /* 0x000e620000000800 */
[----:B------:R-:W2:Y:S01]  /*0030*/  LDCU.64 UR6, c[0x0][0x390] ;  /* 0x00007200ff0677ac */ /* 0x000ea20008000a00 */
[----:B------:R-:W1:Y:S06]  /*0040*/  S2R R5, SR_TID.X ;  /* 0x0000000000057919 */ /* 0x000e6c0000002100 */
[----:B------:R-:W0:Y:S08]  /*0050*/  S2UR UR5, SR_CTAID.Y ;  /* 0x00000000000579c3 */ /* 0x000e300000002600 */
[----:B------:R-:W0:Y:S08]  /*0060*/  LDC R3, c[0x0][0x364] ;  /* 0x0000d900ff037b82 */ /* 0x000e300000000800 */
[----:B------:R-:W1:Y:S01]  /*0070*/  S2UR UR4, SR_CTAID.X ;  /* 0x00000000000479c3 */ /* 0x000e620000002500 */
[----:B0-----:R-:W-:-:S05]  /*0080*/  IMAD R3, R3, UR5, R2 ;  /* 0x0000000503037c24 */ /* 0x001fca000f8e0202 */
[----:B--2---:R-:W-:Y:S01]  /*0090*/  ISETP.GE.AND P0, PT, R3, UR7, PT ;  /* 0x0000000703007c0c */ /* 0x004fe2000bf06270 */
[----:B-1----:R-:W-:-:S05]  /*00a0*/  IMAD R0, R0, UR4, R5 ;  /* 0x0000000400007c24 */ /* 0x002fca000f8e0205 */
[----:B------:R-:W-:-:S13]  /*00b0*/  ISETP.GE.OR P0, PT, R0, UR6, P0 ;  /* 0x0000000600007c0c */ /* 0x000fda0008706670 */
[----:B------:R-:W-:Y:S05]  /*00c0*/  @P0 EXIT ;  /* 0x000000000000094d */ /* 0x000fea0003800000 */
[----:B------:R-:W0:Y:S01]  /*00d0*/  LDCU.128 UR8, c[0x0][0x380] ;  /* 0x00007000ff0877ac */ /* 0x000e220008000c00 */
[----:B------:R-:W-:Y:S01]  /*00e0*/  IMAD R0, R3, UR6, R0 ;  /* 0x0000000603007c24 */ /* 0x000fe2000f8e0200 */
[----:B------:R-:W1:Y:S03]  /*00f0*/  LDCU.64 UR4, c[0x0][0x358] ;  /* 0x00006b00ff0477ac */ /* 0x000e660008000a00 */
[----:B------:R-:W-:-:S05]  /*0100*/  IMAD R3, R0, 0x3, RZ ;  /* 0x0000000300037824 */ /* 0x000fca00078e02ff */
[----:B0-----:R-:W-:-:S04]  /*0110*/  IADD3 R2, P0, PT, R3, UR10, RZ ;  /* 0x0000000a03027c10 */ /* 0x001fc8000ff1e0ff */
[----:B------:R-:W-:-:S05]  /*0120*/  LEA.HI.X.SX32 R3, R3, UR11, 0x1, P0 ;  /* 0x0000000b03037c11 */ /* 0x000fca00080f0eff */
[----:B-1----:R-:W2:Y:S04]  /*0130*/  LDG.E.U8 R5, desc[UR4][R2.64+0x1] ;  /* 0x0000010402057981 */ /* 0x002ea8000c1e1100 */
[----:B------:R-:W3:Y:S04]  /*0140*/  LDG.E.U8 R4, desc[UR4][R2.64] ;  /* 0x0000000402047981 */ /* 0x000ee8000c1e1100 */
[----:B------:R-:W4:Y:S01]  /*0150*/  LDG.E.U8 R6, desc[UR4][R2.64+0x2] ;  /* 0x0000020402067981 */ /* 0x000f22000c1e1100 */
[----:B--2---:R-:W-:Y:S02]  /*0160*/  I2FP.F32.U32 R5, R5 ;  /* 0x0000000500057245 */ /* 0x004fe40000201000 */
[----:B---3--:R-:W-:-:S03]  /*0170*/  I2FP.F32.U32 R4, R4 ;  /* 0x0000000400047245 */ /* 0x008fc60000201000 */
[----:B------:R-:W-:Y:S01]  /*0180*/  FMUL R5, R5, 0.70999997854232788086 ;  /* 0x3f35c28f05057820 */ /* 0x000fe20000400000 */
[----:B----4-:R-:W-:-:S03]  /*0190*/  I2FP.F32.U32 R7, R6 ;  /* 0x0000000600077245 */ /* 0x010fc60000201000 */
[----:B------:R-:W-:-:S04]  /*01a0*/  FFMA R4, R4, 0.20999999344348907471, R5 ;  /* 0x3e570a3d04047823 */ /* 0x000fc80000000005 */
[----:B------:R-:W-:Y:S01]  /*01b0*/  FFMA R7, R7, 0.070000000298023223877, R4 ;  /* 0x3d8f5c2907077823 */ /* 0x000fe20000000004 */
[----:B------:R-:W-:-:S04]  /*01c0*/  IADD3 R4, P0, PT, R0, UR8, RZ ;  /* 0x0000000800047c10 */ /* 0x000fc8000ff1e0ff */
[----:B------:R-:W-:Y:S01]  /*01d0*/  LEA.HI.X.SX32 R5, R0, UR9, 0x1, P0 ;  /* 0x0000000900057c11 */ /* 0x000fe200080f0eff */
[----:B------:R-:W0:Y:S04]  /*01e0*/  F2I.U32.TRUNC.NTZ R7, R7 ;  /* 0x0000000700077305 */ /* 0x000e28000020f000 */
[----:B0-----:R-:W-:Y:S01]  /*01f0*/  STG.E.U8 desc[UR4][R4.64], R7 ;  /* 0x0000000704007986 */ /* 0x001fe2000c101104 */
[----:B------:R-:W-:Y:S05]  /*0200*/  EXIT ;  /* 0x000000000000794d */ /* 0x000fea0003800000 */
.L_x_0:
[----:B------:R-:W-:-:S00]  /*0210*/  BRA `(.L_x_0) ;  /* 0xfffffffc00fc7947 */ /* 0x000fc0000383ffff */
[----:B------:R-:W-:-:S00]  /*0220*/  NOP ;  /* 0x0000000000007918 */ /* 0x000fc00000000000 */
        /* <DEDUP_REMOVED lines=13> */
.L_x_1:


//--------------------- .nv.shared.reserved.0     --------------------------
	.section	.nv.shared.reserved.0,"aw",@nobits
	.weak		__nv_reservedSMEM_offset_0_alias
	.size		__nv_reservedSMEM_offset_0_alias, 0, 64
	.other		__nv_reservedSMEM_offset_0_alias,@"STO_CUDA_RESERVED_SHARED STV_DEFAULT"
__nv_reservedSMEM_offset_0_alias:
	.zero		0
	.zero		64


//--------------------- .nv.constant0._Z26colortoGrayscaleConversionPhS_ii --------------------------
	.section	.nv.constant0._Z26colortoGrayscaleConversionPhS_ii,"a",@progbits
	.sectionflags	@""
	.align	4
.nv.constant0._Z26colortoGrayscaleConversionPhS_ii:
	.zero		920


//--------------------- SYMBOLS --------------------------

	.type		.nv.reservedSmem.offset0,@object
	.size		.nv.reservedSmem.offset0,0x4
